	.headerflags	@"EF_CUDA_TEXMODE_UNIFIED EF_CUDA_64BIT_ADDRESS EF_CUDA_ACCELERATORS EF_CUDA_SM90 EF_CUDA_VIRTUAL_SM(EF_CUDA_SM90)"
	.elftype	@"ET_EXEC"


//--------------------- .nv.info                  --------------------------
	.section	.nv.info,"",@"SHT_CUDA_INFO"
	.align	4


	//----- nvinfo : EIATTR_REGCOUNT
	.align		4
        /*0000*/ 	.byte	0x04, 0x2f
        /*0002*/ 	.short	(.L_5 - .L_4)
	.align		4
.L_4:
        /*0004*/ 	.word	index@(triton_red_fused__to_copy_add_embedding_mean_mul_pow_rsqrt_0)
        /*0008*/ 	.word	0x00000020


	//----- nvinfo : EIATTR_MIN_STACK_SIZE
	.align		4
.L_5:
        /*000c*/ 	.byte	0x04, 0x12
        /*000e*/ 	.short	(.L_7 - .L_6)
	.align		4
.L_6:
        /*0010*/ 	.word	index@(triton_red_fused__to_copy_add_embedding_mean_mul_pow_rsqrt_0)
        /*0014*/ 	.word	0x00000000


	//----- nvinfo : EIATTR_FRAME_SIZE
	.align		4
.L_7:
        /*0018*/ 	.byte	0x04, 0x11
        /*001a*/ 	.short	(.L_9 - .L_8)
	.align		4
.L_8:
        /*001c*/ 	.word	index@(triton_red_fused__to_copy_add_embedding_mean_mul_pow_rsqrt_0)
        /*0020*/ 	.word	0x00000000


	//----- nvinfo : EIATTR_MIN_STACK_SIZE
	.align		4
.L_9:
        /*0024*/ 	.byte	0x04, 0x12
        /*0026*/ 	.short	(.L_11 - .L_10)
	.align		4
.L_10:
        /*0028*/ 	.word	index@(triton_red_fused__to_copy_add_embedding_mean_mul_pow_rsqrt_0)
        /*002c*/ 	.word	0x00000000
.L_11:


//--------------------- .nv.info.triton_red_fused__to_copy_add_embedding_mean_mul_pow_rsqrt_0 --------------------------
	.section	.nv.info.triton_red_fused__to_copy_add_embedding_mean_mul_pow_rsqrt_0,"",@"SHT_CUDA_INFO"
	.sectionflags	@""
	.align	4


	//----- nvinfo : EIATTR_CUDA_API_VERSION
	.align		4
        /*0000*/ 	.byte	0x04, 0x37
        /*0002*/ 	.short	(.L_13 - .L_12)
.L_12:
        /*0004*/ 	.word	0x0000007c


	//----- nvinfo : EIATTR_KPARAM_INFO
	.align		4
.L_13:
        /*0008*/ 	.byte	0x04, 0x17
        /*000a*/ 	.short	(.L_15 - .L_14)
.L_14:
        /*000c*/ 	.word	0x00000000
        /*0010*/ 	.short	0x0008
        /*0012*/ 	.short	0x0038
        /*0014*/ 	.byte	0x00, 0xf4, 0x21, 0x00


	//----- nvinfo : EIATTR_KPARAM_INFO
	.align		4
.L_15:
        /*0018*/ 	.byte	0x04, 0x17
        /*001a*/ 	.short	(.L_17 - .L_16)
.L_16:
        /*001c*/ 	.word	0x00000000
        /*0020*/ 	.short	0x0007
        /*0022*/ 	.short	0x0034
        /*0024*/ 	.byte	0x00, 0xf0, 0x11, 0x00


	//----- nvinfo : EIATTR_KPARAM_INFO
	.align		4
.L_17:
        /*0028*/ 	.byte	0x04, 0x17
        /*002a*/ 	.short	(.L_19 - .L_18)
.L_18:
        /*002c*/ 	.word	0x00000000
        /*0030*/ 	.short	0x0006
        /*0032*/ 	.short	0x0030
        /*0034*/ 	.byte	0x00, 0xf0, 0x11, 0x00


	//----- nvinfo : EIATTR_KPARAM_INFO
	.align		4
.L_19:
        /*0038*/ 	.byte	0x04, 0x17
        /*003a*/ 	.short	(.L_21 - .L_20)
.L_20:
        /*003c*/ 	.word	0x00000000
        /*0040*/ 	.short	0x0005
        /*0042*/ 	.short	0x0028
        /*0044*/ 	.byte	0x00, 0xf4, 0x21, 0x00


	//----- nvinfo : EIATTR_KPARAM_INFO
	.align		4
.L_21:
        /*0048*/ 	.byte	0x04, 0x17
        /*004a*/ 	.short	(.L_23 - .L_22)
.L_22:
        /*004c*/ 	.word	0x00000000
        /*0050*/ 	.short	0x0004
        /*0052*/ 	.short	0x0020
        /*0054*/ 	.byte	0x00, 0xf4, 0x21, 0x00


	//----- nvinfo : EIATTR_KPARAM_INFO
	.align		4
.L_23:
        /*0058*/ 	.byte	0x04, 0x17
        /*005a*/ 	.short	(.L_25 - .L_24)
.L_24:
        /*005c*/ 	.word	0x00000000
        /*0060*/ 	.short	0x0003
        /*0062*/ 	.short	0x0018
        /*0064*/ 	.byte	0x00, 0xf4, 0x21, 0x00


	//----- nvinfo : EIATTR_KPARAM_INFO
	.align		4
.L_25:
        /*0068*/ 	.byte	0x04, 0x17
        /*006a*/ 	.short	(.L_27 - .L_26)
.L_26:
        /*006c*/ 	.word	0x00000000
        /*0070*/ 	.short	0x0002
        /*0072*/ 	.short	0x0010
        /*0074*/ 	.byte	0x00, 0xf4, 0x21, 0x00


	//----- nvinfo : EIATTR_KPARAM_INFO
	.align		4
.L_27:
        /*0078*/ 	.byte	0x04, 0x17
        /*007a*/ 	.short	(.L_29 - .L_28)
.L_28:
        /*007c*/ 	.word	0x00000000
        /*0080*/ 	.short	0x0001
        /*0082*/ 	.short	0x0008
        /*0084*/ 	.byte	0x00, 0xf4, 0x21, 0x00


	//----- nvinfo : EIATTR_KPARAM_INFO
	.align		4
.L_29:
        /*0088*/ 	.byte	0x04, 0x17
        /*008a*/ 	.short	(.L_31 - .L_30)
.L_30:
        /*008c*/ 	.word	0x00000000
        /*0090*/ 	.short	0x0000
        /*0092*/ 	.short	0x0000
        /*0094*/ 	.byte	0x00, 0xf4, 0x21, 0x00


	//----- nvinfo : EIATTR_SPARSE_MMA_MASK
	.align		4
.L_31:
        /*0098*/ 	.byte	0x03, 0x50
        /*009a*/ 	.short	0x0000


	//----- nvinfo : EIATTR_MAXREG_COUNT
	.align		4
        /*009c*/ 	.byte	0x03, 0x1b
        /*009e*/ 	.short	0x00ff


	//----- nvinfo : EIATTR_EXTERNS
	.align		4
        /*00a0*/ 	.byte	0x04, 0x0f
        /*00a2*/ 	.short	(.L_33 - .L_32)


	//   ....[0]....
	.align		4
.L_32:
        /*00a4*/ 	.word	index@(__assertfail)


	//----- nvinfo : EIATTR_COOP_GROUP_MASK_REGIDS
	.align		4
.L_33:
        /*00a8*/ 	.byte	0x04, 0x29
        /*00aa*/ 	.short	(.L_35 - .L_34)


	//   ....[0]....
.L_34:
        /*00ac*/ 	.word	0xffffffff


	//   ....[1]....
        /*00b0*/ 	.word	0xffffffff


	//   ....[2]....
        /*00b4*/ 	.word	0xffffffff


	//   ....[3]....
        /*00b8*/ 	.word	0xffffffff


	//   ....[4]....
        /*00bc*/ 	.word	0xffffffff


	//   ....[5]....
        /*00c0*/ 	.word	0xffffffff


	//   ....[6]....
        /*00c4*/ 	.word	0xffffffff


	//   ....[7]....
        /*00c8*/ 	.word	0xffffffff


	//----- nvinfo : EIATTR_COOP_GROUP_INSTR_OFFSETS
	.align		4
.L_35:
        /*00cc*/ 	.byte	0x04, 0x28
        /*00ce*/ 	.short	(.L_37 - .L_36)


	//   ....[0]....
.L_36:
        /*00d0*/ 	.word	0x000005f0


	//   ....[1]....
        /*00d4*/ 	.word	0x00000610


	//   ....[2]....
        /*00d8*/ 	.word	0x00000640


	//   ....[3]....
        /*00dc*/ 	.word	0x00000670


	//   ....[4]....
        /*00e0*/ 	.word	0x000006a0


	//   ....[5]....
        /*00e4*/ 	.word	0x00000740


	//   ....[6]....
        /*00e8*/ 	.word	0x00000770


	//   ....[7]....
        /*00ec*/ 	.word	0x00000790


	//----- nvinfo : EIATTR_SYSCALL_OFFSETS
	.align		4
.L_37:
        /*00f0*/ 	.byte	0x04, 0x46
        /*00f2*/ 	.short	(.L_39 - .L_38)


	//   ....[0]....
.L_38:
        /*00f4*/ 	.word	0x00000e90


	//----- nvinfo : EIATTR_EXIT_INSTR_OFFSETS
	.align		4
.L_39:
        /*00f8*/ 	.byte	0x04, 0x1c
        /*00fa*/ 	.short	(.L_41 - .L_40)


	//   ....[0]....
.L_40:
        /*00fc*/ 	.word	0x00000d70


	//   ....[1]....
        /*0100*/ 	.word	0x00000d90


	//----- nvinfo : EIATTR_REQNTID
	.align		4
.L_41:
        /*0104*/ 	.byte	0x04, 0x10
        /*0106*/ 	.short	(.L_43 - .L_42)
.L_42:
        /*0108*/ 	.word	0x00000100
        /*010c*/ 	.word	0x00000001
        /*0110*/ 	.word	0x00000001


	//----- nvinfo : EIATTR_CBANK_PARAM_SIZE
	.align		4
.L_43:
        /*0114*/ 	.byte	0x03, 0x19
        /*0116*/ 	.short	0x0040


	//----- nvinfo : EIATTR_PARAM_CBANK
	.align		4
        /*0118*/ 	.byte	0x04, 0x0a
        /*011a*/ 	.short	(.L_45 - .L_44)
	.align		4
.L_44:
        /*011c*/ 	.word	index@(.nv.constant0.triton_red_fused__to_copy_add_embedding_mean_mul_pow_rsqrt_0)
        /*0120*/ 	.short	0x0210
        /*0122*/ 	.short	0x0040


	//----- nvinfo : EIATTR_SW_WAR
	.align		4
.L_45:
        /*0124*/ 	.byte	0x04, 0x36
        /*0126*/ 	.short	(.L_47 - .L_46)
.L_46:
        /*0128*/ 	.word	0x00000008
.L_47:


//--------------------- .nv.callgraph             --------------------------
	.section	.nv.callgraph,"",@"SHT_CUDA_CALLGRAPH"
	.align	4
	.sectionentsize	8
	.align		4
        /*0000*/ 	.word	0x00000000
	.align		4
        /*0004*/ 	.word	0xffffffff
	.align		4
        /*0008*/ 	.word	index@(triton_red_fused__to_copy_add_embedding_mean_mul_pow_rsqrt_0)
	.align		4
        /*000c*/ 	.word	index@(__assertfail)
	.align		4
        /*0010*/ 	.word	0x00000000
	.align		4
        /*0014*/ 	.word	0xfffffffe
	.align		4
        /*0018*/ 	.word	0x00000000
	.align		4
        /*001c*/ 	.word	0xfffffffd
	.align		4
        /*0020*/ 	.word	0x00000000
	.align		4
        /*0024*/ 	.word	0xfffffffc


//--------------------- .nv.constant4             --------------------------
	.section	.nv.constant4,"a",@progbits
	.align	8
	.align		8
.nv.constant4:
        /*0000*/ 	.dword	__assertfail
	.align		8
        /*0008*/ 	.dword	assertFunc_0
	.align		8
        /*0010*/ 	.dword	assertFile_0
	.align		8
        /*0018*/ 	.dword	assertMessage_0
	.align		8
        /*0020*/ 	.dword	_$_str


//--------------------- .text.triton_red_fused__to_copy_add_embedding_mean_mul_pow_rsqrt_0 --------------------------
	.section	.text.triton_red_fused__to_copy_add_embedding_mean_mul_pow_rsqrt_0,"ax",@progbits
	.sectionflags	@"SHF_BARRIERS=1"
	.align	128
        .global         triton_red_fused__to_copy_add_embedding_mean_mul_pow_rsqrt_0
        .type           triton_red_fused__to_copy_add_embedding_mean_mul_pow_rsqrt_0,@function
        .size           triton_red_fused__to_copy_add_embedding_mean_mul_pow_rsqrt_0,(.L_x_3 - triton_red_fused__to_copy_add_embedding_mean_mul_pow_rsqrt_0)
        .other          triton_red_fused__to_copy_add_embedding_mean_mul_pow_rsqrt_0,@"STO_CUDA_ENTRY STV_DEFAULT"
triton_red_fused__to_copy_add_embedding_mean_mul_pow_rsqrt_0:
.text.triton_red_fused__to_copy_add_embedding_mean_mul_pow_rsqrt_0:
[----:B------:R-:W0:Y:S02]  /*0000*/  LDC R1, c[0x0][0x28] ;  /* 0x00000a00ff017b82 */ /* 0x000e240000000800 */
[----:B------:R-:W1:Y:S01]  /*0010*/  S2R R12, SR_CTAID.X ;  /* 0x00000000000c7919 */ /* 0x000e620000002500 */
[----:B------:R-:W2:Y:S01]  /*0020*/  LDC.64 R2, c[0x0][0x218] ;  /* 0x00008600ff027b82 */ /* 0x000ea20000000a00 */
[----:B------:R-:W-:Y:S01]  /*0030*/  ULDC UR8, c[0x0][0x240] ;  /* 0x0000900000087ab9 */ /* 0x000fe20000000800 */
[----:B------:R-:W-:Y:S01]  /*0040*/  CS2R R6, SRZ ;  /* 0x0000000000067805 */ /* 0x000fe2000001ff00 */
[----:B------:R-:W-:Y:S01]  /*0050*/  ULDC.64 UR6, c[0x0][0x208] ;  /* 0x0000820000067ab9 */ /* 0x000fe20000000a00 */
[C---:B-1----:R-:W-:Y:S01]  /*0060*/  ISETP.GE.AND P1, PT, R12.reuse, UR8, PT ;  /* 0x000000080c007c0c */ /* 0x042fe2000bf26270 */
[----:B--2---:R-:W-:-:S12]  /*0070*/  IMAD.WIDE R2, R12, 0x8, R2 ;  /* 0x000000080c027825 */ /* 0x004fd800078e0202 */
[----:B------:R-:W2:Y:S01]  /*0080*/  @!P1 LDG.E.EL.64 R6, desc[UR6][R2.64] ;  /* 0x0000000602069981 */ /* 0x000ea2000c2e1b00 */
[----:B------:R-:W-:-:S06]  /*0090*/  CS2R R4, SRZ ;  /* 0x0000000000047805 */ /* 0x000fcc000001ff00 */
[----:B------:R1:W5:Y:S01]  /*00a0*/  @!P1 LDG.E.EL.64 R4, desc[UR6][R2.64] ;  /* 0x0000000602049981 */ /* 0x000362000c2e1b00 */
[----:B--2---:R-:W-:Y:S02]  /*00b0*/  IADD3 R9, P2, R6, 0x1f500, RZ ;  /* 0x0001f50006097810 */ /* 0x004fe40007f5e0ff */
[----:B------:R-:W-:Y:S02]  /*00c0*/  ISETP.GE.AND P0, PT, R7, RZ, PT ;  /* 0x000000ff0700720c */ /* 0x000fe40003f06270 */
[----:B------:R-:W-:Y:S02]  /*00d0*/  IADD3.X R11, RZ, R7, RZ, P2, !PT ;  /* 0x00000007ff0b7210 */ /* 0x000fe400017fe4ff */
[----:B------:R-:W-:Y:S02]  /*00e0*/  SEL R0, R9, R6, !P0 ;  /* 0x0000000609007207 */ /* 0x000fe40004000000 */
[----:B------:R-:W-:Y:S02]  /*00f0*/  SEL R6, R11, R7, !P0 ;  /* 0x000000070b067207 */ /* 0x000fe40004000000 */
[----:B------:R-:W-:-:S02]  /*0100*/  ISETP.GT.U32.AND P0, PT, R0, 0x1f4ff, PT ;  /* 0x0001f4ff0000780c */ /* 0x000fc40003f04070 */
[----:B------:R-:W-:Y:S02]  /*0110*/  ISETP.LT.AND P2, PT, R12, UR8, PT ;  /* 0x000000080c007c0c */ /* 0x000fe4000bf41270 */
[----:B------:R-:W-:-:S13]  /*0120*/  ISETP.GT.U32.AND.EX P0, PT, R6, RZ, PT, P0 ;  /* 0x000000ff0600720c */ /* 0x000fda0003f04100 */
[----:B-1----:R-:W-:Y:S05]  /*0130*/  @P0 BRA P2, `(.L_x_0) ;  /* 0x0000000c00180947 */ /* 0x002fea0001000000 */
[----:B------:R-:W1:Y:S01]  /*0140*/  S2R R19, SR_TID.X ;  /* 0x0000000000137919 */ /* 0x000e620000002100 */
[----:B------:R-:W2:Y:S01]  /*0150*/  LDC.64 R8, c[0x0][0x220] ;  /* 0x00008800ff087b82 */ /* 0x000ea20000000a00 */
[C---:B-----5:R-:W-:Y:S02]  /*0160*/  SHF.L.U32 R7, R4.reuse, 0xc, RZ ;  /* 0x0000000c04077819 */ /* 0x060fe400000006ff */
[----:B------:R-:W-:-:S05]  /*0170*/  SHF.L.U64.HI R2, R4, 0xc, R5 ;  /* 0x0000000c04027819 */ /* 0x000fca0000010205 */
[----:B------:R-:W-:Y:S01]  /*0180*/  BAR.SYNC.DEFER_BLOCKING 0x0 ;  /* 0x0000000000007b1d */ /* 0x000fe20000010000 */
[----:B------:R-:W-:Y:S02]  /*0190*/  IADD3 R0, P2, R7, 0x1f500000, RZ ;  /* 0x1f50000007007810 */ /* 0x000fe40007f5e0ff */
[----:B------:R-:W-:Y:S02]  /*01a0*/  ISETP.GE.AND P0, PT, R5, RZ, PT ;  /* 0x000000ff0500720c */ /* 0x000fe40003f06270 */
[----:B------:R-:W-:Y:S02]  /*01b0*/  CS2R R4, SRZ ;  /* 0x0000000000047805 */ /* 0x000fe4000001ff00 */
[----:B------:R-:W-:Y:S02]  /*01c0*/  IADD3.X R3, RZ, R2, RZ, P2, !PT ;  /* 0x00000002ff037210 */ /* 0x000fe400017fe4ff */
[----:B------:R-:W-:Y:S02]  /*01d0*/  CS2R R10, SRZ ;  /* 0x00000000000a7805 */ /* 0x000fe4000001ff00 */
[----:B------:R-:W-:-:S02]  /*01e0*/  SEL R0, R0, R7, !P0 ;  /* 0x0000000700007207 */ /* 0x000fc40004000000 */
[----:B------:R-:W-:Y:S02]  /*01f0*/  CS2R R6, SRZ ;  /* 0x0000000000067805 */ /* 0x000fe4000001ff00 */
[----:B------:R-:W-:Y:S01]  /*0200*/  SEL R3, R3, R2, !P0 ;  /* 0x0000000203037207 */ /* 0x000fe20004000000 */
[----:B------:R-:W3:Y:S01]  /*0210*/  S2UR UR5, SR_CgaCtaId ;  /* 0x00000000000579c3 */ /* 0x000ee20000008800 */
[----:B------:R-:W-:-:S07]  /*0220*/  UMOV UR4, 0x400 ;  /* 0x0000040000047882 */ /* 0x000fce0000000000 */
[----:B------:R-:W4:Y:S01]  /*0230*/  LDC.64 R28, c[0x0][0x210] ;  /* 0x00008400ff1c7b82 */ /* 0x000f220000000a00 */
[----:B--2---:R-:W-:-:S04]  /*0240*/  LEA R2, P0, R0, R8, 0x1 ;  /* 0x0000000800027211 */ /* 0x004fc800078008ff */
[----:B------:R-:W-:Y:S02]  /*0250*/  LEA.HI.X R3, R0, R9, R3, 0x1, P0 ;  /* 0x0000000900037211 */ /* 0x000fe400000f0c03 */
[----:B-1----:R-:W-:-:S04]  /*0260*/  SHF.L.U32 R13, R19, 0x3, RZ ;  /* 0x00000003130d7819 */ /* 0x002fc800000006ff */
[----:B------:R-:W-:-:S05]  /*0270*/  LOP3.LUT R13, R13, 0x7f8, RZ, 0xc0, !PT ;  /* 0x000007f80d0d7812 */ /* 0x000fca00078ec0ff */
[----:B------:R-:W-:Y:S02]  /*0280*/  IMAD.WIDE.U32 R16, R13, 0x2, R2 ;  /* 0x000000020d107825 */ /* 0x000fe400078e0002 */
[----:B------:R-:W1:Y:S03]  /*0290*/  LDC.64 R2, c[0x0][0x230] ;  /* 0x00008c00ff027b82 */ /* 0x000e660000000a00 */
[----:B------:R-:W2:Y:S01]  /*02a0*/  @!P1 LDG.E.EF.128 R4, desc[UR6][R16.64] ;  /* 0x0000000610049981 */ /* 0x000ea2000c0e1d00 */
[----:B------:R-:W-:Y:S02]  /*02b0*/  LEA R0, R12, R13, 0xc ;  /* 0x0000000d0c007211 */ /* 0x000fe400078e60ff */
[----:B------:R-:W-:-:S03]  /*02c0*/  CS2R R8, SRZ ;  /* 0x0000000000087805 */ /* 0x000fc6000001ff00 */
[----:B-1----:R-:W-:-:S05]  /*02d0*/  IMAD.WIDE R2, R0, 0x2, R2 ;  /* 0x0000000200027825 */ /* 0x002fca00078e0202 */
[----:B--2---:R1:W-:Y:S01]  /*02e0*/  @!P1 STG.E.128 desc[UR6][R2.64], R4 ;  /* 0x0000000402009986 */ /* 0x0043e2000c101d06 */
[----:B------:R-:W-:Y:S06]  /*02f0*/  BAR.SYNC.DEFER_BLOCKING 0x0 ;  /* 0x0000000000007b1d */ /* 0x000fec0000010000 */
[----:B------:R-:W2:Y:S01]  /*0300*/  @!P1 LDG.E.EF.128 R8, desc[UR6][R16.64+0x1000] ;  /* 0x0010000610089981 */ /* 0x000ea2000c0e1d00 */
[----:B------:R-:W-:Y:S01]  /*0310*/  HADD2.F32 R22, -RZ, R4.H0_H0 ;  /* 0x20000004ff167230 */ /* 0x000fe20000004100 */
[C---:B------:R-:W-:Y:S01]  /*0320*/  LOP3.LUT P0, RZ, R19.reuse, 0x1f, RZ, 0xc0, !PT ;  /* 0x0000001f13ff7812 */ /* 0x040fe2000780c0ff */
[----:B------:R-:W-:Y:S01]  /*0330*/  HADD2.F32 R21, -RZ, R4.H1_H1 ;  /* 0x30000004ff157230 */ /* 0x000fe20000004100 */
[----:B---3--:R-:W-:Y:S01]  /*0340*/  UPRMT UR4, UR5, 0x654, UR4 ;  /* 0x0000065405047896 */ /* 0x008fe20008000004 */
[----:B-1----:R-:W-:Y:S01]  /*0350*/  HADD2.F32 R4, -RZ, R5.H0_H0 ;  /* 0x20000005ff047230 */ /* 0x002fe20000004100 */
[----:B------:R-:W-:Y:S01]  /*0360*/  ISETP.GE.AND P2, PT, R19, 0x8, PT ;  /* 0x000000081300780c */ /* 0x000fe20003f46270 */
[----:B------:R-:W-:-:S02]  /*0370*/  HADD2.F32 R5, -RZ, R5.H1_H1 ;  /* 0x30000005ff057230 */ /* 0x000fc40000004100 */
[----:B--2---:R-:W-:Y:S01]  /*0380*/  HADD2.F32 R15, -RZ, R8.H0_H0 ;  /* 0x20000008ff0f7230 */ /* 0x004fe20000004100 */
[----:B------:R1:W-:Y:S01]  /*0390*/  @!P1 STG.E.128 desc[UR6][R2.64+0x1000], R8 ;  /* 0x0010000802009986 */ /* 0x0003e2000c101d06 */
[----:B------:R-:W-:Y:S02]  /*03a0*/  HADD2.F32 R18, -RZ, R8.H1_H1 ;  /* 0x30000008ff127230 */ /* 0x000fe40000004100 */
[----:B------:R-:W-:Y:S02]  /*03b0*/  HADD2.F32 R20, -RZ, R9.H0_H0 ;  /* 0x20000009ff147230 */ /* 0x000fe40000004100 */
[----:B------:R-:W-:Y:S01]  /*03c0*/  FMUL R15, R15, R15 ;  /* 0x0000000f0f0f7220 */ /* 0x000fe20000400000 */
[----:B------:R-:W-:-:S03]  /*03d0*/  FMUL R18, R18, R18 ;  /* 0x0000001212127220 */ /* 0x000fc60000400000 */
[----:B------:R-:W-:Y:S01]  /*03e0*/  FFMA R22, R22, R22, R15 ;  /* 0x0000001616167223 */ /* 0x000fe2000000000f */
[----:B------:R-:W-:Y:S02]  /*03f0*/  HADD2.F32 R15, -RZ, R9.H1_H1 ;  /* 0x30000009ff0f7230 */ /* 0x000fe40000004100 */
[----:B------:R-:W-:Y:S01]  /*0400*/  FMUL R17, R20, R20 ;  /* 0x0000001414117220 */ /* 0x000fe20000400000 */
[----:B------:R-:W-:-:S03]  /*0410*/  FFMA R21, R21, R21, R18 ;  /* 0x0000001515157223 */ /* 0x000fc60000000012 */
[----:B------:R-:W-:Y:S01]  /*0420*/  FFMA R18, R4, R4, R17 ;  /* 0x0000000404127223 */ /* 0x000fe20000000011 */
[----:B------:R-:W-:Y:S01]  /*0430*/  FMUL R16, R15, R15 ;  /* 0x0000000f0f107220 */ /* 0x000fe20000400000 */
[----:B------:R-:W-:Y:S01]  /*0440*/  FADD R17, R22, R21 ;  /* 0x0000001516117221 */ /* 0x000fe20000000000 */
[----:B------:R-:W-:Y:S01]  /*0450*/  HADD2.F32 R15, -RZ, R10.H0_H0 ;  /* 0x2000000aff0f7230 */ /* 0x000fe20000004100 */
[----:B-1----:R-:W-:Y:S01]  /*0460*/  SHF.R.S32.HI R8, RZ, 0x1f, R12 ;  /* 0x0000001fff087819 */ /* 0x002fe2000001140c */
[----:B------:R-:W-:Y:S01]  /*0470*/  FFMA R16, R5, R5, R16 ;  /* 0x0000000505107223 */ /* 0x000fe20000000010 */
[----:B------:R-:W-:Y:S01]  /*0480*/  FADD R17, R18, R17 ;  /* 0x0000001112117221 */ /* 0x000fe20000000000 */
[----:B------:R-:W-:Y:S02]  /*0490*/  HADD2.F32 R4, -RZ, R6.H0_H0 ;  /* 0x20000006ff047230 */ /* 0x000fe40000004100 */
[----:B------:R-:W-:Y:S01]  /*04a0*/  FMUL R15, R15, R15 ;  /* 0x0000000f0f0f7220 */ /* 0x000fe20000400000 */
[----:B------:R-:W-:-:S02]  /*04b0*/  HADD2.F32 R5, -RZ, R10.H1_H1 ;  /* 0x3000000aff057230 */ /* 0x000fc40000004100 */
[----:B------:R-:W-:Y:S01]  /*04c0*/  FADD R18, R16, R17 ;  /* 0x0000001110127221 */ /* 0x000fe20000000000 */
[----:B------:R-:W-:Y:S02]  /*04d0*/  HADD2.F32 R16, -RZ, R11.H0_H0 ;  /* 0x2000000bff107230 */ /* 0x000fe40000004100 */
[----:B------:R-:W-:Y:S01]  /*04e0*/  FFMA R21, R4, R4, R15 ;  /* 0x0000000404157223 */ /* 0x000fe2000000000f */
[----:B------:R-:W-:Y:S02]  /*04f0*/  HADD2.F32 R6, -RZ, R6.H1_H1 ;  /* 0x30000006ff067230 */ /* 0x000fe40000004100 */
[----:B------:R-:W-:Y:S01]  /*0500*/  FMUL R5, R5, R5 ;  /* 0x0000000505057220 */ /* 0x000fe20000400000 */
[----:B------:R-:W-:Y:S02]  /*0510*/  HADD2.F32 R4, -RZ, R7.H0_H0 ;  /* 0x20000007ff047230 */ /* 0x000fe40000004100 */
[----:B------:R-:W-:Y:S01]  /*0520*/  FMUL R17, R16, R16 ;  /* 0x0000001010117220 */ /* 0x000fe20000400000 */
[----:B------:R-:W-:-:S02]  /*0530*/  HADD2.F32 R15, -RZ, R11.H1_H1 ;  /* 0x3000000bff0f7230 */ /* 0x000fc40000004100 */
[----:B------:R-:W-:Y:S01]  /*0540*/  FFMA R5, R6, R6, R5 ;  /* 0x0000000606057223 */ /* 0x000fe20000000005 */
[----:B------:R-:W-:Y:S01]  /*0550*/  FADD R18, R21, R18 ;  /* 0x0000001215127221 */ /* 0x000fe20000000000 */
[----:B------:R-:W-:Y:S02]  /*0560*/  HADD2.F32 R7, -RZ, R7.H1_H1 ;  /* 0x30000007ff077230 */ /* 0x000fe40000004100 */
[----:B------:R-:W-:Y:S01]  /*0570*/  FFMA R17, R4, R4, R17 ;  /* 0x0000000404117223 */ /* 0x000fe20000000011 */
[----:B------:R-:W-:Y:S01]  /*0580*/  FMUL R4, R15, R15 ;  /* 0x0000000f0f047220 */ /* 0x000fe20000400000 */
[----:B------:R-:W-:Y:S01]  /*0590*/  FADD R18, R5, R18 ;  /* 0x0000001205127221 */ /* 0x000fe20000000000 */
[----:B------:R-:W-:Y:S02]  /*05a0*/  CS2R R10, SRZ ;  /* 0x00000000000a7805 */ /* 0x000fe4000001ff00 */
[----:B------:R-:W-:Y:S01]  /*05b0*/  FFMA R7, R7, R7, R4 ;  /* 0x0000000707077223 */ /* 0x000fe20000000004 */
[----:B------:R-:W-:-:S04]  /*05c0*/  FADD R18, R17, R18 ;  /* 0x0000001211127221 */ /* 0x000fc80000000000 */
[----:B------:R-:W-:-:S05]  /*05d0*/  FADD R18, R7, R18 ;  /* 0x0000001207127221 */ /* 0x000fca0000000000 */
[----:B------:R-:W-:-:S05]  /*05e0*/  FSEL R18, R18, RZ, !P1 ;  /* 0x000000ff12127208 */ /* 0x000fca0004800000 */
[----:B------:R-:W1:Y:S02]  /*05f0*/  SHFL.BFLY PT, R5, R18, 0x10, 0x1f ;  /* 0x0e001f0012057f89 */ /* 0x000e6400000e0000 */
[----:B-1----:R-:W-:-:S05]  /*0600*/  FADD R5, R18, R5 ;  /* 0x0000000512057221 */ /* 0x002fca0000000000 */
[----:B------:R-:W1:Y:S02]  /*0610*/  SHFL.BFLY PT, R4, R5, 0x8, 0x1f ;  /* 0x0d001f0005047f89 */ /* 0x000e6400000e0000 */
[----:B-1----:R-:W-:Y:S01]  /*0620*/  FADD R4, R5, R4 ;  /* 0x0000000405047221 */ /* 0x002fe20000000000 */
[----:B------:R-:W-:-:S04]  /*0630*/  SHF.R.U32.HI R5, RZ, 0x3, R19 ;  /* 0x00000003ff057819 */ /* 0x000fc80000011613 */
[----:B------:R-:W1:Y:S01]  /*0640*/  SHFL.BFLY PT, R7, R4, 0x4, 0x1f ;  /* 0x0c801f0004077f89 */ /* 0x000e6200000e0000 */
[----:B------:R-:W-:Y:S01]  /*0650*/  LOP3.LUT R5, R5, 0x1c, RZ, 0xc0, !PT ;  /* 0x0000001c05057812 */ /* 0x000fe200078ec0ff */
[----:B-1----:R-:W-:-:S05]  /*0660*/  FADD R7, R4, R7 ;  /* 0x0000000704077221 */ /* 0x002fca0000000000 */
[----:B------:R-:W1:Y:S02]  /*0670*/  SHFL.BFLY PT, R6, R7, 0x2, 0x1f ;  /* 0x0c401f0007067f89 */ /* 0x000e6400000e0000 */
[----:B-1----:R-:W-:Y:S01]  /*0680*/  FADD R6, R7, R6 ;  /* 0x0000000607067221 */ /* 0x002fe20000000000 */
[----:B------:R-:W-:-:S04]  /*0690*/  LEA R7, R19, UR4, 0x2 ;  /* 0x0000000413077c11 */ /* 0x000fc8000f8e10ff */
[----:B------:R-:W1:Y:S02]  /*06a0*/  SHFL.BFLY PT, R15, R6, 0x1, 0x1f ;  /* 0x0c201f00060f7f89 */ /* 0x000e6400000e0000 */
[----:B-1----:R-:W-:-:S05]  /*06b0*/  FADD R16, R6, R15 ;  /* 0x0000000f06107221 */ /* 0x002fca0000000000 */
[----:B------:R-:W-:Y:S01]  /*06c0*/  @!P0 STS [R5+UR4], R16 ;  /* 0x0000001005008988 */ /* 0x000fe20008000804 */
[----:B------:R-:W-:Y:S01]  /*06d0*/  BAR.SYNC.DEFER_BLOCKING 0x0 ;  /* 0x0000000000007b1d */ /* 0x000fe20000010000 */
[----:B------:R-:W-:-:S04]  /*06e0*/  LOP3.LUT P0, RZ, R19, 0x7, RZ, 0xc0, !PT ;  /* 0x0000000713ff7812 */ /* 0x000fc8000780c0ff */
[----:B------:R-:W-:Y:S01]  /*06f0*/  ISETP.LT.AND P0, PT, R19, 0x8, !P0 ;  /* 0x000000081300780c */ /* 0x000fe20004701270 */
[----:B------:R-:W1:Y:S01]  /*0700*/  @!P2 LDS R14, [R7] ;  /* 0x00000000070ea984 */ /* 0x000e620000000800 */
[----:B----4-:R-:W-:-:S04]  /*0710*/  LEA R28, P2, R12, R28, 0x2 ;  /* 0x0000001c0c1c7211 */ /* 0x010fc800078410ff */
[----:B------:R-:W-:Y:S02]  /*0720*/  LEA.HI.X R29, R12, R29, R8, 0x2, P2 ;  /* 0x0000001d0c1d7211 */ /* 0x000fe400010f1408 */
[----:B------:R-:W-:Y:S01]  /*0730*/  CS2R R8, SRZ ;  /* 0x0000000000087805 */ /* 0x000fe2000001ff00 */
[----:B-1----:R-:W1:Y:S02]  /*0740*/  SHFL.BFLY PT, R15, R14, 0x4, 0x1f ;  /* 0x0c801f000e0f7f89 */ /* 0x002e6400000e0000 */
[----:B-1----:R-:W-:Y:S01]  /*0750*/  FADD R15, R14, R15 ;  /* 0x0000000f0e0f7221 */ /* 0x002fe20000000000 */
[----:B------:R-:W-:-:S04]  /*0760*/  HFMA2.MMA R14, -RZ, RZ, 0.6875, 0 ;  /* 0x39800000ff0e7435 */ /* 0x000fc800000001ff */
[----:B------:R-:W1:Y:S02]  /*0770*/  SHFL.BFLY PT, R4, R15, 0x2, 0x1f ;  /* 0x0c401f000f047f89 */ /* 0x000e6400000e0000 */
[----:B-1----:R-:W-:-:S05]  /*0780*/  FADD R4, R15, R4 ;  /* 0x000000040f047221 */ /* 0x002fca0000000000 */
[----:B------:R-:W1:Y:S02]  /*0790*/  SHFL.BFLY PT, R17, R4, 0x1, 0x1f ;  /* 0x0c201f0004117f89 */ /* 0x000e6400000e0000 */
[----:B-1----:R-:W-:-:S05]  /*07a0*/  FADD R6, R4, R17 ;  /* 0x0000001104067221 */ /* 0x002fca0000000000 */
[----:B------:R-:W-:Y:S01]  /*07b0*/  @P0 STS [R7], R6 ;  /* 0x0000000607000388 */ /* 0x000fe20000000800 */
[----:B------:R-:W-:Y:S01]  /*07c0*/  BAR.SYNC.DEFER_BLOCKING 0x0 ;  /* 0x0000000000007b1d */ /* 0x000fe20000010000 */
[----:B------:R-:W-:-:S04]  /*07d0*/  LOP3.LUT P0, RZ, R19, 0xff, RZ, 0xc0, !PT ;  /* 0x000000ff13ff7812 */ /* 0x000fc8000780c0ff */
[----:B------:R-:W-:Y:S01]  /*07e0*/  ISETP.LT.AND P0, PT, R12, UR8, !P0 ;  /* 0x000000080c007c0c */ /* 0x000fe2000c701270 */
[----:B------:R-:W1:Y:S02]  /*07f0*/  LDS R5, [UR4] ;  /* 0x00000004ff057984 */ /* 0x000e640008000800 */
[----:B-1----:R-:W-:Y:S02]  /*0800*/  FFMA R14, R5, R14, 9.9999997473787516356e-06 ;  /* 0x3727c5ac050e7423 */ /* 0x002fe4000000000e */
[----:B------:R-:W1:Y:S04]  /*0810*/  LDC.64 R4, c[0x0][0x228] ;  /* 0x00008a00ff047b82 */ /* 0x000e680000000a00 */
[----:B------:R-:W2:Y:S04]  /*0820*/  MUFU.RSQ R14, R14 ;  /* 0x0000000e000e7308 */ /* 0x000ea80000001400 */
[----:B------:R-:W-:Y:S01]  /*0830*/  BAR.SYNC.DEFER_BLOCKING 0x0 ;  /* 0x0000000000007b1d */ /* 0x000fe20000010000 */
[----:B-1----:R-:W-:-:S05]  /*0840*/  IMAD.WIDE.U32 R12, R13, 0x2, R4 ;  /* 0x000000020d0c7825 */ /* 0x002fca00078e0004 */
[----:B--2---:R1:W-:Y:S04]  /*0850*/  @P0 STG.E desc[UR6][R28.64], R14 ;  /* 0x0000000e1c000986 */ /* 0x0043e8000c101906 */
[----:B------:R-:W2:Y:S04]  /*0860*/  @!P1 LDG.E.EF.128 R8, desc[UR6][R2.64] ;  /* 0x0000000602089981 */ /* 0x000ea8000c0e1d00 */
[----:B------:R-:W3:Y:S01]  /*0870*/  LDG.E.EL.128 R4, desc[UR6][R12.64] ;  /* 0x000000060c047981 */ /* 0x000ee2000c2e1d00 */
[----:B--2---:R-:W-:Y:S02]  /*0880*/  HADD2.F32 R15, -RZ, R8.H0_H0 ;  /* 0x20000008ff0f7230 */ /* 0x004fe40000004100 */
[----:B------:R-:W-:-:S02]  /*0890*/  HADD2.F32 R17, -RZ, R8.H1_H1 ;  /* 0x30000008ff117230 */ /* 0x000fc40000004100 */
[----:B------:R-:W-:Y:S02]  /*08a0*/  HADD2.F32 R19, -RZ, R9.H0_H0 ;  /* 0x20000009ff137230 */ /* 0x000fe40000004100 */
[C---:B-1----:R-:W-:Y:S01]  /*08b0*/  FMUL R29, R14.reuse, R15 ;  /* 0x0000000f0e1d7220 */ /* 0x042fe20000400000 */
[----:B------:R-:W-:Y:S02]  /*08c0*/  HADD2.F32 R21, -RZ, R9.H1_H1 ;  /* 0x30000009ff157230 */ /* 0x000fe40000004100 */
[C---:B------:R-:W-:Y:S01]  /*08d0*/  FMUL R15, R14.reuse, R17 ;  /* 0x000000110e0f7220 */ /* 0x040fe20000400000 */
[----:B------:R-:W1:Y:S01]  /*08e0*/  LDC.64 R8, c[0x0][0x238] ;  /* 0x00008e00ff087b82 */ /* 0x000e620000000a00 */
[----:B---3--:R-:W-:Y:S02]  /*08f0*/  HADD2.F32 R16, -RZ, R4.H1_H1 ;  /* 0x30000004ff107230 */ /* 0x008fe40000004100 */
[----:B------:R-:W-:Y:S01]  /*0900*/  FMUL R17, R14, R19 ;  /* 0x000000130e117220 */ /* 0x000fe20000400000 */
[----:B------:R-:W-:-:S02]  /*0910*/  HADD2.F32 R20, -RZ, R4.H0_H0 ;  /* 0x20000004ff147230 */ /* 0x000fc40000004100 */
[----:B------:R-:W-:Y:S01]  /*0920*/  FMUL R19, R14, R21 ;  /* 0x000000150e137220 */ /* 0x000fe20000400000 */
[----:B------:R-:W-:Y:S02]  /*0930*/  HADD2.F32 R27, -RZ, R11.H0_H0 ;  /* 0x2000000bff1b7230 */ /* 0x000fe40000004100 */
[----:B------:R-:W-:Y:S01]  /*0940*/  FMUL R15, R16, R15 ;  /* 0x0000000f100f7220 */ /* 0x000fe20000400000 */
[----:B------:R-:W-:Y:S02]  /*0950*/  HADD2.F32 R4, -RZ, R5.H1_H1 ;  /* 0x30000005ff047230 */ /* 0x000fe40000004100 */
[----:B------:R-:W-:Y:S01]  /*0960*/  FMUL R20, R20, R29 ;  /* 0x0000001d14147220 */ /* 0x000fe20000400000 */
[----:B------:R-:W-:Y:S02]  /*0970*/  HADD2.F32 R23, -RZ, R10.H0_H0 ;  /* 0x2000000aff177230 */ /* 0x000fe40000004100 */
[----:B------:R-:W-:Y:S01]  /*0980*/  FMUL R16, R14, R27 ;  /* 0x0000001b0e107220 */ /* 0x000fe20000400000 */
[----:B------:R-:W-:-:S02]  /*0990*/  HADD2.F32 R25, -RZ, R10.H1_H1 ;  /* 0x3000000aff197230 */ /* 0x000fc40000004100 */
[----:B------:R-:W-:Y:S01]  /*09a0*/  FMUL R19, R4, R19 ;  /* 0x0000001304137220 */ /* 0x000fe20000400000 */
[----:B------:R-:W-:Y:S02]  /*09b0*/  HADD2.F32 R11, -RZ, R11.H1_H1 ;  /* 0x3000000bff0b7230 */ /* 0x000fe40000004100 */
[C---:B------:R-:W-:Y:S01]  /*09c0*/  FMUL R23, R14.reuse, R23 ;  /* 0x000000170e177220 */ /* 0x040fe20000400000 */
[----:B------:R-:W-:Y:S02]  /*09d0*/  HADD2.F32 R18, -RZ, R5.H0_H0 ;  /* 0x20000005ff127230 */ /* 0x000fe40000004100 */
[C---:B------:R-:W-:Y:S01]  /*09e0*/  FMUL R4, R14.reuse, R25 ;  /* 0x000000190e047220 */ /* 0x040fe20000400000 */
[----:B------:R-:W-:Y:S02]  /*09f0*/  HADD2.F32 R5, -RZ, R6.H1_H1 ;  /* 0x30000006ff057230 */ /* 0x000fe40000004100 */
[----:B------:R-:W-:Y:S01]  /*0a00*/  FMUL R11, R14, R11 ;  /* 0x0000000b0e0b7220 */ /* 0x000fe20000400000 */
[----:B------:R-:W-:-:S02]  /*0a10*/  HADD2.F32 R10, -RZ, R6.H0_H0 ;  /* 0x20000006ff0a7230 */ /* 0x000fc40000004100 */
[----:B------:R-:W-:Y:S01]  /*0a20*/  FMUL R18, R18, R17 ;  /* 0x0000001112127220 */ /* 0x000fe20000400000 */
[----:B------:R-:W-:Y:S02]  /*0a30*/  HADD2.F32 R6, -RZ, R7.H1_H1 ;  /* 0x30000007ff067230 */ /* 0x000fe40000004100 */
[----:B------:R-:W-:Y:S01]  /*0a40*/  FMUL R5, R5, R4 ;  /* 0x0000000405057220 */ /* 0x000fe20000400000 */
[----:B------:R-:W-:Y:S02]  /*0a50*/  HADD2.F32 R7, -RZ, R7.H0_H0 ;  /* 0x20000007ff077230 */ /* 0x000fe40000004100 */
[----:B------:R-:W-:Y:S01]  /*0a60*/  FMUL R10, R10, R23 ;  /* 0x000000170a0a7220 */ /* 0x000fe20000400000 */
[----:B------:R-:W-:Y:S02]  /*0a70*/  FMUL R6, R6, R11 ;  /* 0x0000000b06067220 */ /* 0x000fe40000400000 */
[----:B------:R-:W-:Y:S01]  /*0a80*/  FMUL R7, R7, R16 ;  /* 0x0000001007077220 */ /* 0x000fe20000400000 */
[----:B-1----:R-:W-:Y:S01]  /*0a90*/  IMAD.WIDE R16, R0, 0x2, R8 ;  /* 0x0000000200107825 */ /* 0x002fe200078e0208 */
[----:B------:R-:W-:-:S02]  /*0aa0*/  F2FP.F16.F32.PACK_AB R10, R5, R10 ;  /* 0x0000000a050a723e */ /* 0x000fc400000000ff */
[----:B------:R-:W-:Y:S02]  /*0ab0*/  CS2R R4, SRZ ;  /* 0x0000000000047805 */ /* 0x000fe4000001ff00 */
[----:B------:R-:W-:Y:S02]  /*0ac0*/  F2FP.F16.F32.PACK_AB R8, R15, R20 ;  /* 0x000000140f08723e */ /* 0x000fe400000000ff */
[----:B------:R-:W-:Y:S02]  /*0ad0*/  F2FP.F16.F32.PACK_AB R11, R6, R7 ;  /* 0x00000007060b723e */ /* 0x000fe400000000ff */
[----:B------:R-:W-:Y:S02]  /*0ae0*/  CS2R R6, SRZ ;  /* 0x0000000000067805 */ /* 0x000fe4000001ff00 */
[----:B------:R-:W-:-:S05]  /*0af0*/  F2FP.F16.F32.PACK_AB R9, R19, R18 ;  /* 0x000000121309723e */ /* 0x000fca00000000ff */
[----:B------:R1:W-:Y:S04]  /*0b00*/  @!P1 STG.E.128 desc[UR6][R16.64], R8 ;  /* 0x0000000810009986 */ /* 0x0003e8000c101d06 */
[----:B------:R-:W2:Y:S04]  /*0b10*/  @!P1 LDG.E.EF.128 R4, desc[UR6][R2.64+0x1000] ;  /* 0x0010000602049981 */ /* 0x000ea8000c0e1d00 */
[----:B------:R-:W3:Y:S01]  /*0b20*/  LDG.E.EL.128 R20, desc[UR6][R12.64+0x1000] ;  /* 0x001000060c147981 */ /* 0x000ee2000c2e1d00 */
[----:B--2---:R-:W-:Y:S02]  /*0b30*/  HADD2.F32 R18, -RZ, R7.H0_H0 ;  /* 0x20000007ff127230 */ /* 0x004fe40000004100 */
[----:B------:R-:W-:-:S02]  /*0b40*/  HADD2.F32 R7, -RZ, R7.H1_H1 ;  /* 0x30000007ff077230 */ /* 0x000fc40000004100 */
[----:B------:R-:W-:Y:S02]  /*0b50*/  HADD2.F32 R25, -RZ, R5.H0_H0 ;  /* 0x20000005ff197230 */ /* 0x000fe40000004100 */
[C---:B------:R-:W-:Y:S01]  /*0b60*/  FMUL R18, R14.reuse, R18 ;  /* 0x000000120e127220 */ /* 0x040fe20000400000 */
[----:B------:R-:W-:Y:S02]  /*0b70*/  HADD2.F32 R19, -RZ, R4.H1_H1 ;  /* 0x30000004ff137230 */ /* 0x000fe40000004100 */
[----:B------:R-:W-:Y:S02]  /*0b80*/  HADD2.F32 R5, -RZ, R5.H1_H1 ;  /* 0x30000005ff057230 */ /* 0x000fe40000004100 */
[C---:B------:R-:W-:Y:S01]  /*0b90*/  FMUL R3, R14.reuse, R25 ;  /* 0x000000190e037220 */ /* 0x040fe20000400000 */
[----:B------:R-:W-:Y:S02]  /*0ba0*/  HADD2.F32 R27, -RZ, R6.H0_H0 ;  /* 0x20000006ff1b7230 */ /* 0x000fe40000004100 */
[----:B------:R-:W-:Y:S01]  /*0bb0*/  FMUL R0, R14, R19 ;  /* 0x000000130e007220 */ /* 0x000fe20000400000 */
[----:B------:R-:W-:-:S02]  /*0bc0*/  HADD2.F32 R29, -RZ, R6.H1_H1 ;  /* 0x30000006ff1d7230 */ /* 0x000fc40000004100 */
[C---:B------:R-:W-:Y:S01]  /*0bd0*/  FMUL R6, R14.reuse, R5 ;  /* 0x000000050e067220 */ /* 0x040fe20000400000 */
[----:B------:R-:W-:Y:S02]  /*0be0*/  HADD2.F32 R15, -RZ, R4.H0_H0 ;  /* 0x20000004ff0f7230 */ /* 0x000fe40000004100 */
[C---:B------:R-:W-:Y:S01]  /*0bf0*/  FMUL R4, R14.reuse, R7 ;  /* 0x000000070e047220 */ /* 0x040fe20000400000 */
[----:B---3--:R-:W-:Y:S02]  /*0c00*/  HADD2.F32 R7, -RZ, R20.H1_H1 ;  /* 0x30000014ff077230 */ /* 0x008fe40000004100 */
[C---:B------:R-:W-:Y:S01]  /*0c10*/  FMUL R2, R14.reuse, R27 ;  /* 0x0000001b0e027220 */ /* 0x040fe20000400000 */
[----:B-1----:R-:W-:Y:S02]  /*0c20*/  HADD2.F32 R9, -RZ, R21.H1_H1 ;  /* 0x30000015ff097230 */ /* 0x002fe40000004100 */
[----:B------:R-:W-:Y:S01]  /*0c30*/  FMUL R5, R14, R29 ;  /* 0x0000001d0e057220 */ /* 0x000fe20000400000 */
[----:B------:R-:W-:-:S02]  /*0c40*/  HADD2.F32 R8, -RZ, R21.H0_H0 ;  /* 0x20000015ff087230 */ /* 0x000fc40000004100 */
[----:B------:R-:W-:Y:S01]  /*0c50*/  FMUL R15, R14, R15 ;  /* 0x0000000f0e0f7220 */ /* 0x000fe20000400000 */
[----:B------:R-:W-:Y:S02]  /*0c60*/  HADD2.F32 R10, -RZ, R22.H1_H1 ;  /* 0x30000016ff0a7230 */ /* 0x000fe40000004100 */
[----:B------:R-:W-:Y:S01]  /*0c70*/  FMUL R0, R7, R0 ;  /* 0x0000000007007220 */ /* 0x000fe20000400000 */
[----:B------:R-:W-:Y:S02]  /*0c80*/  HADD2.F32 R11, -RZ, R22.H0_H0 ;  /* 0x20000016ff0b7230 */ /* 0x000fe40000004100 */
[----:B------:R-:W-:Y:S01]  /*0c90*/  FMUL R3, R8, R3 ;  /* 0x0000000308037220 */ /* 0x000fe20000400000 */
[----:B------:R-:W-:Y:S02]  /*0ca0*/  HADD2.F32 R13, -RZ, R23.H1_H1 ;  /* 0x30000017ff0d7230 */ /* 0x000fe40000004100 */
[----:B------:R-:W-:Y:S01]  /*0cb0*/  FMUL R6, R9, R6 ;  /* 0x0000000609067220 */ /* 0x000fe20000400000 */
[----:B------:R-:W-:-:S02]  /*0cc0*/  HADD2.F32 R20, -RZ, R20.H0_H0 ;  /* 0x20000014ff147230 */ /* 0x000fc40000004100 */
[----:B------:R-:W-:Y:S01]  /*0cd0*/  FMUL R2, R11, R2 ;  /* 0x000000020b027220 */ /* 0x000fe20000400000 */
[----:B------:R-:W-:Y:S02]  /*0ce0*/  HADD2.F32 R23, -RZ, R23.H0_H0 ;  /* 0x20000017ff177230 */ /* 0x000fe40000004100 */
[----:B------:R-:W-:Y:S01]  /*0cf0*/  FMUL R7, R10, R5 ;  /* 0x000000050a077220 */ /* 0x000fe20000400000 */
[----:B------:R-:W-:Y:S01]  /*0d00*/  FMUL R13, R13, R4 ;  /* 0x000000040d0d7220 */ /* 0x000fe20000400000 */
[----:B------:R-:W-:Y:S01]  /*0d10*/  FMUL R15, R20, R15 ;  /* 0x0000000f140f7220 */ /* 0x000fe20000400000 */
[----:B------:R-:W-:Y:S01]  /*0d20*/  F2FP.F16.F32.PACK_AB R5, R6, R3 ;  /* 0x000000030605723e */ /* 0x000fe200000000ff */
[----:B------:R-:W-:Y:S01]  /*0d30*/  FMUL R18, R23, R18 ;  /* 0x0000001217127220 */ /* 0x000fe20000400000 */
[----:B------:R-:W-:Y:S02]  /*0d40*/  F2FP.F16.F32.PACK_AB R6, R7, R2 ;  /* 0x000000020706723e */ /* 0x000fe400000000ff */
[----:B------:R-:W-:-:S02]  /*0d50*/  F2FP.F16.F32.PACK_AB R4, R0, R15 ;  /* 0x0000000f0004723e */ /* 0x000fc400000000ff */
[----:B------:R-:W-:Y:S01]  /*0d60*/  F2FP.F16.F32.PACK_AB R7, R13, R18 ;  /* 0x000000120d07723e */ /* 0x000fe200000000ff */
[----:B------:R-:W-:Y:S06]  /*0d70*/  @P1 EXIT ;  /* 0x000000000000194d */ /* 0x000fec0003800000 */
[----:B------:R-:W-:Y:S01]  /*0d80*/  STG.E.128 desc[UR6][R16.64+0x1000], R4 ;  /* 0x0010000410007986 */ /* 0x000fe2000c101d06 */
[----:B------:R-:W-:Y:S05]  /*0d90*/  EXIT ;  /* 0x000000000000794d */ /* 0x000fea0003800000 */
.L_x_0:
[----:B------:R-:W-:Y:S01]  /*0da0*/  MOV R0, 0x0 ;  /* 0x0000000000007802 */ /* 0x000fe20000000f00 */
[----:B------:R-:W-:Y:S01]  /*0db0*/  ULDC.64 UR4, c[0x4][0x18] ;  /* 0x0100060000047ab9 */ /* 0x000fe20000000a00 */
[----:B------:R-:W-:Y:S01]  /*0dc0*/  ULDC.64 UR6, c[0x4][0x8] ;  /* 0x0100020000067ab9 */ /* 0x000fe20000000a00 */
[----:B-----5:R-:W-:Y:S01]  /*0dd0*/  MOV R4, UR4 ;  /* 0x0000000400047c02 */ /* 0x020fe20008000f00 */
[----:B------:R1:W2:Y:S01]  /*0de0*/  LDC.64 R2, c[0x4][R0] ;  /* 0x0100000000027b82 */ /* 0x0002a20000000a00 */
[----:B------:R-:W-:Y:S01]  /*0df0*/  MOV R5, UR5 ;  /* 0x0000000500057c02 */ /* 0x000fe20008000f00 */
[----:B------:R-:W-:Y:S01]  /*0e00*/  ULDC.64 UR4, c[0x4][0x10] ;  /* 0x0100040000047ab9 */ /* 0x000fe20000000a00 */
[----:B------:R-:W-:Y:S01]  /*0e10*/  HFMA2.MMA R8, -RZ, RZ, 0, 2.384185791015625e-06 ;  /* 0x00000028ff087435 */ /* 0x000fe200000001ff */
[----:B------:R-:W-:Y:S01]  /*0e20*/  MOV R6, UR4 ;  /* 0x0000000400067c02 */ /* 0x000fe20008000f00 */
[----:B------:R-:W-:Y:S01]  /*0e30*/  HFMA2.MMA R13, -RZ, RZ, 0, 0 ;  /* 0x00000000ff0d7435 */ /* 0x000fe200000001ff */
[----:B------:R-:W-:-:S02]  /*0e40*/  MOV R7, UR5 ;  /* 0x0000000500077c02 */ /* 0x000fc40008000f00 */
[----:B------:R-:W-:Y:S02]  /*0e50*/  MOV R10, UR6 ;  /* 0x00000006000a7c02 */ /* 0x000fe40008000f00 */
[----:B------:R-:W-:Y:S02]  /*0e60*/  MOV R11, UR7 ;  /* 0x00000007000b7c02 */ /* 0x000fe40008000f00 */
[----:B-1----:R-:W-:-:S07]  /*0e70*/  MOV R12, 0x1 ;  /* 0x00000001000c7802 */ /* 0x002fce0000000f00 */
[----:B------:R-:W-:-:S07]  /*0e80*/  LEPC R20, `(.L_x_1) ;  /* 0x000000001014794e */ /* 0x000fce0000000000 */
[----:B0-2---:R-:W-:Y:S05]  /*0e90*/  CALL.ABS.NOINC R2 ;  /* 0x0000000002007343 */ /* 0x005fea0003c00000 */
.L_x_1:
[----:B------:R-:W-:Y:S05]  /*0ea0*/  BRA `(.L_x_1) ;  /* 0xfffffffc00fc7947 */ /* 0x000fea000383ffff */
.L_x_2:
[----:B------:R-:W-:-:S00]  /*0eb0*/  BRA `(.L_x_2) ;  /* 0xfffffffc00fc7947 */ /* 0x000fc0000383ffff */
[----:B------:R-:W-:-:S00]  /*0ec0*/  NOP ;  /* 0x0000000000007918 */ /* 0x000fc00000000000 */
        /* <DEDUP_REMOVED lines=11> */
.L_x_3:


//--------------------- .nv.global.init           --------------------------
	.section	.nv.global.init,"aw",@progbits
.nv.global.init:
	.type		assertFunc_0,@object
	.size		assertFunc_0,(_$_str - assertFunc_0)
assertFunc_0:
        /*0000*/ 	.byte	0x75, 0x6e, 0x6b, 0x6e, 0x6f, 0x77, 0x6e, 0x00
	.type		_$_str,@object
	.size		_$_str,(assertMessage_0 - _$_str)
_$_str:
        /*0008*/ 	.byte	0x5f, 0x5f, 0x43, 0x55, 0x44, 0x41, 0x5f, 0x46, 0x54, 0x5a, 0x00
	.type		assertMessage_0,@object
	.size		assertMessage_0,(assertFile_0 - assertMessage_0)
assertMessage_0:
        /*0013*/ 	.byte	0x69, 0x6e, 0x64, 0x65, 0x78, 0x20, 0x6f, 0x75, 0x74, 0x20, 0x6f, 0x66, 0x20, 0x62, 0x6f, 0x75
        /*0023*/ 	.byte	0x6e, 0x64, 0x73, 0x3a, 0x20, 0x30, 0x20, 0x3c, 0x3d, 0x20, 0x74, 0x6d, 0x70, 0x34, 0x20, 0x3c
        /*0033*/ 	.byte	0x20, 0x31, 0x32, 0x38, 0x32, 0x35, 0x36, 0x00
	.type		assertFile_0,@object
	.size		assertFile_0,(.L_1 - assertFile_0)
assertFile_0:
        /*003b*/ 	.byte	0x2e, 0x2f, 0x6c, 0x6f, 0x63, 0x61, 0x6c, 0x5f, 0x63, 0x61, 0x63, 0x68, 0x65, 0x2f, 0x61, 0x73
        /*004b*/ 	.byte	0x2f, 0x63, 0x61, 0x73, 0x7a, 0x33, 0x65, 0x70, 0x35, 0x64, 0x78, 0x72, 0x6f, 0x64, 0x78, 0x6e
        /*005b*/ 	.byte	0x69, 0x36, 0x33, 0x66, 0x36, 0x66, 0x6e, 0x73, 0x74, 0x6a, 0x72, 0x6e, 0x75, 0x72, 0x36, 0x6c
        /*006b*/ 	.byte	0x6d, 0x36, 0x75, 0x65, 0x78, 0x62, 0x67, 0x67, 0x79, 0x6c, 0x72, 0x65, 0x72, 0x6f, 0x61, 0x33
        /*007b*/ 	.byte	0x6d, 0x6e, 0x66, 0x67, 0x66, 0x2e, 0x70, 0x79, 0x00
.L_1:


//--------------------- .nv.shared.triton_red_fused__to_copy_add_embedding_mean_mul_pow_rsqrt_0 --------------------------
	.section	.nv.shared.triton_red_fused__to_copy_add_embedding_mean_mul_pow_rsqrt_0,"aw",@nobits
	.sectionflags	@""
	.align	16
	.zero		1024


//--------------------- .nv.constant0.triton_red_fused__to_copy_add_embedding_mean_mul_pow_rsqrt_0 --------------------------
	.section	.nv.constant0.triton_red_fused__to_copy_add_embedding_mean_mul_pow_rsqrt_0,"a",@progbits
	.sectionflags	@""
	.align	4
.nv.constant0.triton_red_fused__to_copy_add_embedding_mean_mul_pow_rsqrt_0:
	.zero		592


//--------------------- SYMBOLS --------------------------

	.type		__assertfail,@function
